//
// Generated by NVIDIA NVVM Compiler
//
// Compiler Build ID: CL-36424714
// Cuda compilation tools, release 13.0, V13.0.88
// Based on NVVM 20.0.0
//

.version 9.0
.target sm_100
.address_size 64

	// .globl	_Z14convolutionGPUPKfS0_Pfii

.visible .entry _Z14convolutionGPUPKfS0_Pfii(
	.param .u64 .ptr .align 1 _Z14convolutionGPUPKfS0_Pfii_param_0,
	.param .u64 .ptr .align 1 _Z14convolutionGPUPKfS0_Pfii_param_1,
	.param .u64 .ptr .align 1 _Z14convolutionGPUPKfS0_Pfii_param_2,
	.param .u32 _Z14convolutionGPUPKfS0_Pfii_param_3,
	.param .u32 _Z14convolutionGPUPKfS0_Pfii_param_4
)
{
	.reg .pred 	%p<55>;
	.reg .b32 	%r<61>;
	.reg .b32 	%f<96>;
	.reg .b64 	%rd<47>;

	ld.param.u64 	%rd7, [_Z14convolutionGPUPKfS0_Pfii_param_0];
	ld.param.u64 	%rd8, [_Z14convolutionGPUPKfS0_Pfii_param_1];
	ld.param.u64 	%rd6, [_Z14convolutionGPUPKfS0_Pfii_param_2];
	ld.param.u32 	%r38, [_Z14convolutionGPUPKfS0_Pfii_param_3];
	ld.param.u32 	%r39, [_Z14convolutionGPUPKfS0_Pfii_param_4];
	cvta.to.global.u64 	%rd1, %rd8;
	cvta.to.global.u64 	%rd2, %rd7;
	mov.u32 	%r40, %ctaid.x;
	mov.u32 	%r41, %ntid.x;
	mov.u32 	%r42, %tid.x;
	mad.lo.s32 	%r1, %r40, %r41, %r42;
	setp.ge.s32 	%p1, %r1, %r38;
	@%p1 bra 	$L__BB0_44;
	shr.u32 	%r43, %r39, 31;
	add.s32 	%r44, %r39, %r43;
	shr.s32 	%r2, %r44, 1;
	setp.lt.s32 	%p2, %r39, -1;
	mov.f32 	%f95, 0f00000000;
	@%p2 bra 	$L__BB0_43;
	neg.s32 	%r59, %r2;
	abs.s32 	%r45, %r2;
	add.s32 	%r4, %r2, %r45;
	add.s32 	%r5, %r4, 1;
	and.b32  	%r6, %r5, 7;
	setp.lt.u32 	%p3, %r4, 7;
	mov.f32 	%f95, 0f00000000;
	@%p3 bra 	$L__BB0_22;
	sub.s32 	%r57, 3, %r2;
	and.b32  	%r47, %r5, -8;
	neg.s32 	%r56, %r47;
	sub.s32 	%r54, %r1, %r2;
	mov.f32 	%f95, 0f00000000;
	mov.b32 	%r55, 3;
$L__BB0_4:
	.pragma "nounroll";
	setp.lt.s32 	%p4, %r54, 0;
	setp.ge.s32 	%p5, %r54, %r38;
	add.s32 	%r48, %r55, -3;
	mul.wide.s32 	%rd9, %r48, 4;
	add.s64 	%rd3, %rd1, %rd9;
	or.pred  	%p6, %p4, %p5;
	@%p6 bra 	$L__BB0_6;
	mul.wide.u32 	%rd10, %r54, 4;
	add.s64 	%rd11, %rd2, %rd10;
	ld.global.f32 	%f42, [%rd11];
	ld.global.f32 	%f43, [%rd3];
	fma.rn.f32 	%f95, %f42, %f43, %f95;
$L__BB0_6:
	add.s32 	%r14, %r54, 1;
	setp.lt.s32 	%p7, %r14, 0;
	setp.ge.s32 	%p8, %r14, %r38;
	or.pred  	%p9, %p7, %p8;
	@%p9 bra 	$L__BB0_8;
	mul.wide.u32 	%rd12, %r14, 4;
	add.s64 	%rd13, %rd2, %rd12;
	ld.global.f32 	%f44, [%rd13];
	ld.global.f32 	%f45, [%rd3+4];
	fma.rn.f32 	%f95, %f44, %f45, %f95;
$L__BB0_8:
	add.s32 	%r15, %r54, 2;
	setp.lt.s32 	%p10, %r15, 0;
	setp.ge.s32 	%p11, %r15, %r38;
	or.pred  	%p12, %p10, %p11;
	@%p12 bra 	$L__BB0_10;
	mul.wide.u32 	%rd14, %r15, 4;
	add.s64 	%rd15, %rd2, %rd14;
	ld.global.f32 	%f46, [%rd15];
	ld.global.f32 	%f47, [%rd3+8];
	fma.rn.f32 	%f95, %f46, %f47, %f95;
$L__BB0_10:
	add.s32 	%r16, %r54, 3;
	setp.lt.s32 	%p13, %r16, 0;
	setp.ge.s32 	%p14, %r16, %r38;
	or.pred  	%p15, %p13, %p14;
	@%p15 bra 	$L__BB0_12;
	mul.wide.u32 	%rd16, %r16, 4;
	add.s64 	%rd17, %rd2, %rd16;
	ld.global.f32 	%f48, [%rd17];
	ld.global.f32 	%f49, [%rd3+12];
	fma.rn.f32 	%f95, %f48, %f49, %f95;
$L__BB0_12:
	add.s32 	%r17, %r54, 4;
	setp.lt.s32 	%p16, %r17, 0;
	setp.ge.s32 	%p17, %r17, %r38;
	or.pred  	%p18, %p16, %p17;
	@%p18 bra 	$L__BB0_14;
	mul.wide.u32 	%rd18, %r17, 4;
	add.s64 	%rd19, %rd2, %rd18;
	ld.global.f32 	%f50, [%rd19];
	ld.global.f32 	%f51, [%rd3+16];
	fma.rn.f32 	%f95, %f50, %f51, %f95;
$L__BB0_14:
	add.s32 	%r18, %r54, 5;
	setp.lt.s32 	%p19, %r18, 0;
	setp.ge.s32 	%p20, %r18, %r38;
	or.pred  	%p21, %p19, %p20;
	@%p21 bra 	$L__BB0_16;
	mul.wide.u32 	%rd20, %r18, 4;
	add.s64 	%rd21, %rd2, %rd20;
	ld.global.f32 	%f52, [%rd21];
	ld.global.f32 	%f53, [%rd3+20];
	fma.rn.f32 	%f95, %f52, %f53, %f95;
$L__BB0_16:
	add.s32 	%r19, %r54, 6;
	setp.lt.s32 	%p22, %r19, 0;
	setp.ge.s32 	%p23, %r19, %r38;
	or.pred  	%p24, %p22, %p23;
	@%p24 bra 	$L__BB0_18;
	mul.wide.u32 	%rd22, %r19, 4;
	add.s64 	%rd23, %rd2, %rd22;
	ld.global.f32 	%f54, [%rd23];
	ld.global.f32 	%f55, [%rd3+24];
	fma.rn.f32 	%f95, %f54, %f55, %f95;
$L__BB0_18:
	add.s32 	%r20, %r54, 7;
	setp.lt.s32 	%p25, %r20, 0;
	setp.ge.s32 	%p26, %r20, %r38;
	or.pred  	%p27, %p25, %p26;
	@%p27 bra 	$L__BB0_20;
	mul.wide.u32 	%rd24, %r20, 4;
	add.s64 	%rd25, %rd2, %rd24;
	ld.global.f32 	%f56, [%rd25];
	ld.global.f32 	%f57, [%rd3+28];
	fma.rn.f32 	%f95, %f56, %f57, %f95;
$L__BB0_20:
	add.s32 	%r57, %r57, 8;
	add.s32 	%r56, %r56, 8;
	add.s32 	%r55, %r55, 8;
	add.s32 	%r54, %r54, 8;
	setp.ne.s32 	%p28, %r56, 0;
	@%p28 bra 	$L__BB0_4;
	add.s32 	%r59, %r57, -3;
$L__BB0_22:
	setp.eq.s32 	%p29, %r6, 0;
	@%p29 bra 	$L__BB0_43;
	setp.lt.u32 	%p30, %r6, 4;
	@%p30 bra 	$L__BB0_33;
	add.s32 	%r27, %r59, %r1;
	setp.lt.s32 	%p31, %r27, 0;
	setp.ge.s32 	%p32, %r27, %r38;
	add.s32 	%r49, %r59, %r2;
	mul.wide.s32 	%rd26, %r49, 4;
	add.s64 	%rd4, %rd1, %rd26;
	or.pred  	%p33, %p31, %p32;
	@%p33 bra 	$L__BB0_26;
	mul.wide.u32 	%rd27, %r27, 4;
	add.s64 	%rd28, %rd2, %rd27;
	ld.global.f32 	%f59, [%rd28];
	ld.global.f32 	%f60, [%rd4];
	fma.rn.f32 	%f95, %f59, %f60, %f95;
$L__BB0_26:
	add.s32 	%r28, %r27, 1;
	setp.lt.s32 	%p34, %r28, 0;
	setp.ge.s32 	%p35, %r28, %r38;
	or.pred  	%p36, %p34, %p35;
	@%p36 bra 	$L__BB0_28;
	mul.wide.u32 	%rd29, %r28, 4;
	add.s64 	%rd30, %rd2, %rd29;
	ld.global.f32 	%f61, [%rd30];
	ld.global.f32 	%f62, [%rd4+4];
	fma.rn.f32 	%f95, %f61, %f62, %f95;
$L__BB0_28:
	add.s32 	%r29, %r27, 2;
	setp.lt.s32 	%p37, %r29, 0;
	setp.ge.s32 	%p38, %r29, %r38;
	or.pred  	%p39, %p37, %p38;
	@%p39 bra 	$L__BB0_30;
	mul.wide.u32 	%rd31, %r29, 4;
	add.s64 	%rd32, %rd2, %rd31;
	ld.global.f32 	%f63, [%rd32];
	ld.global.f32 	%f64, [%rd4+8];
	fma.rn.f32 	%f95, %f63, %f64, %f95;
$L__BB0_30:
	add.s32 	%r30, %r27, 3;
	setp.lt.s32 	%p40, %r30, 0;
	setp.ge.s32 	%p41, %r30, %r38;
	or.pred  	%p42, %p40, %p41;
	@%p42 bra 	$L__BB0_32;
	mul.wide.u32 	%rd33, %r30, 4;
	add.s64 	%rd34, %rd2, %rd33;
	ld.global.f32 	%f65, [%rd34];
	ld.global.f32 	%f66, [%rd4+12];
	fma.rn.f32 	%f95, %f65, %f66, %f95;
$L__BB0_32:
	add.s32 	%r59, %r59, 4;
$L__BB0_33:
	and.b32  	%r50, %r5, 3;
	setp.eq.s32 	%p43, %r50, 0;
	@%p43 bra 	$L__BB0_43;
	setp.eq.s32 	%p44, %r50, 1;
	@%p44 bra 	$L__BB0_40;
	add.s32 	%r33, %r59, %r1;
	setp.lt.s32 	%p45, %r33, 0;
	setp.ge.s32 	%p46, %r33, %r38;
	add.s32 	%r51, %r59, %r2;
	mul.wide.s32 	%rd35, %r51, 4;
	add.s64 	%rd5, %rd1, %rd35;
	or.pred  	%p47, %p45, %p46;
	@%p47 bra 	$L__BB0_37;
	mul.wide.u32 	%rd36, %r33, 4;
	add.s64 	%rd37, %rd2, %rd36;
	ld.global.f32 	%f68, [%rd37];
	ld.global.f32 	%f69, [%rd5];
	fma.rn.f32 	%f95, %f68, %f69, %f95;
$L__BB0_37:
	add.s32 	%r34, %r33, 1;
	setp.lt.s32 	%p48, %r34, 0;
	setp.ge.s32 	%p49, %r34, %r38;
	or.pred  	%p50, %p48, %p49;
	@%p50 bra 	$L__BB0_39;
	mul.wide.u32 	%rd38, %r34, 4;
	add.s64 	%rd39, %rd2, %rd38;
	ld.global.f32 	%f70, [%rd39];
	ld.global.f32 	%f71, [%rd5+4];
	fma.rn.f32 	%f95, %f70, %f71, %f95;
$L__BB0_39:
	add.s32 	%r59, %r59, 2;
$L__BB0_40:
	and.b32  	%r52, %r4, 1;
	setp.eq.b32 	%p51, %r52, 1;
	@%p51 bra 	$L__BB0_43;
	add.s32 	%r37, %r59, %r1;
	setp.lt.s32 	%p52, %r37, 0;
	setp.ge.s32 	%p53, %r37, %r38;
	or.pred  	%p54, %p52, %p53;
	@%p54 bra 	$L__BB0_43;
	mul.wide.u32 	%rd40, %r37, 4;
	add.s64 	%rd41, %rd2, %rd40;
	ld.global.f32 	%f72, [%rd41];
	add.s32 	%r53, %r59, %r2;
	mul.wide.s32 	%rd42, %r53, 4;
	add.s64 	%rd43, %rd1, %rd42;
	ld.global.f32 	%f73, [%rd43];
	fma.rn.f32 	%f95, %f72, %f73, %f95;
$L__BB0_43:
	cvta.to.global.u64 	%rd44, %rd6;
	mul.wide.s32 	%rd45, %r1, 4;
	add.s64 	%rd46, %rd44, %rd45;
	st.global.f32 	[%rd46], %f95;
$L__BB0_44:
	ret;

}


// ===== COMPILED SASS (sm_100) =====

	.target	sm_100

	.elftype	@"ET_EXEC"


//--------------------- .note.nv.tkinfo           --------------------------
	.section	.note.nv.tkinfo,"",@"SHT_NOTE"
	.sectionflags	@"SHF_NOTE_NV_TKINFO"
	.tkinfo
        /*0018*/ 	.word	0x00000002
        /*0030*/ 	.string	""
        /*0030*/ 	.string	"ptxas"
        /*0030*/ 	.string	"Cuda compilation tools, release 13.0, V13.0.88"
        /*0030*/ 	.string	"Build cuda_13.0.r13.0/compiler.36424714_0"
        /*0030*/ 	.string	"-arch sm_100 -m 64 "



//--------------------- .note.nv.cuinfo           --------------------------
	.section	.note.nv.cuinfo,"",@"SHT_NOTE"
	.sectionflags	@"SHF_NOTE_NV_CUINFO"
        /*0018*/ 	.short	0x0002
        /*001a*/ 	.short	0x0064
        /*001c*/ 	.short	0x0082
	.zero		2


//--------------------- .nv.info                  --------------------------
	.section	.nv.info,"",@"SHT_CUDA_INFO"
	.align	4


	//----- nvinfo : EIATTR_REGCOUNT
	.align		4
        /*0000*/ 	.byte	0x04, 0x2f
        /*0002*/ 	.short	(.L_1 - .L_0)
	.align		4
.L_0:
        /*0004*/ 	.word	index@(_Z14convolutionGPUPKfS0_Pfii)
        /*0008*/ 	.word	0x00000020


	//----- nvinfo : EIATTR_FRAME_SIZE
	.align		4
.L_1:
        /*000c*/ 	.byte	0x04, 0x11
        /*000e*/ 	.short	(.L_3 - .L_2)
	.align		4
.L_2:
        /*0010*/ 	.word	index@(_Z14convolutionGPUPKfS0_Pfii)
        /*0014*/ 	.word	0x00000000


	//----- nvinfo : EIATTR_MIN_STACK_SIZE
	.align		4
.L_3:
        /*0018*/ 	.byte	0x04, 0x12
        /*001a*/ 	.short	(.L_5 - .L_4)
	.align		4
.L_4:
        /*001c*/ 	.word	index@(_Z14convolutionGPUPKfS0_Pfii)
        /*0020*/ 	.word	0x00000000
.L_5:


//--------------------- .nv.compat                --------------------------
	.section	.nv.compat,"",@"SHT_CUDA_COMPAT_INFO"
	.align	4
        /*0000*/ 	.byte	0x02, 0x09, 0x00, 0x00, 0x02, 0x02, 0x01, 0x00, 0x02, 0x05, 0x05, 0x00, 0x03, 0x07, 0x01, 0x01
        /*0010*/ 	.byte	0x02, 0x03, 0x00, 0x00, 0x02, 0x06, 0x01, 0x00, 0x04, 0x0b, 0x08, 0x00, 0x09, 0x00, 0x00, 0x00
        /*0020*/ 	.byte	0x00, 0x00, 0x00, 0x00


//--------------------- .nv.info._Z14convolutionGPUPKfS0_Pfii --------------------------
	.section	.nv.info._Z14convolutionGPUPKfS0_Pfii,"",@"SHT_CUDA_INFO"
	.sectionflags	@""
	.align	4


	//----- nvinfo : EIATTR_CUDA_API_VERSION
	.align		4
        /*0000*/ 	.byte	0x04, 0x37
        /*0002*/ 	.short	(.L_7 - .L_6)
.L_6:
        /*0004*/ 	.word	0x00000082


	//----- nvinfo : EIATTR_KPARAM_INFO
	.align		4
.L_7:
        /*0008*/ 	.byte	0x04, 0x17
        /*000a*/ 	.short	(.L_9 - .L_8)
.L_8:
        /*000c*/ 	.word	0x00000000
        /*0010*/ 	.short	0x0004
        /*0012*/ 	.short	0x001c
        /*0014*/ 	.byte	0x00, 0xf0, 0x11, 0x00


	//----- nvinfo : EIATTR_KPARAM_INFO
	.align		4
.L_9:
        /*0018*/ 	.byte	0x04, 0x17
        /*001a*/ 	.short	(.L_11 - .L_10)
.L_10:
        /*001c*/ 	.word	0x00000000
        /*0020*/ 	.short	0x0003
        /*0022*/ 	.short	0x0018
        /*0024*/ 	.byte	0x00, 0xf0, 0x11, 0x00


	//----- nvinfo : EIATTR_KPARAM_INFO
	.align		4
.L_11:
        /*0028*/ 	.byte	0x04, 0x17
        /*002a*/ 	.short	(.L_13 - .L_12)
.L_12:
        /*002c*/ 	.word	0x00000000
        /*0030*/ 	.short	0x0002
        /*0032*/ 	.short	0x0010
        /*0034*/ 	.byte	0x00, 0xf5, 0x21, 0x00


	//----- nvinfo : EIATTR_KPARAM_INFO
	.align		4
.L_13:
        /*0038*/ 	.byte	0x04, 0x17
        /*003a*/ 	.short	(.L_15 - .L_14)
.L_14:
        /*003c*/ 	.word	0x00000000
        /*0040*/ 	.short	0x0001
        /*0042*/ 	.short	0x0008
        /*0044*/ 	.byte	0x00, 0xf5, 0x21, 0x00


	//----- nvinfo : EIATTR_KPARAM_INFO
	.align		4
.L_15:
        /*0048*/ 	.byte	0x04, 0x17
        /*004a*/ 	.short	(.L_17 - .L_16)
.L_16:
        /*004c*/ 	.word	0x00000000
        /*0050*/ 	.short	0x0000
        /*0052*/ 	.short	0x0000
        /*0054*/ 	.byte	0x00, 0xf5, 0x21, 0x00


	//----- nvinfo : EIATTR_SPARSE_MMA_MASK
	.align		4
.L_17:
        /*0058*/ 	.byte	0x03, 0x50
        /*005a*/ 	.short	0x0000


	//----- nvinfo : EIATTR_MAXREG_COUNT
	.align		4
        /*005c*/ 	.byte	0x03, 0x1b
        /*005e*/ 	.short	0x00ff


	//----- nvinfo : EIATTR_MERCURY_ISA_VERSION
	.align		4
        /*0060*/ 	.byte	0x03, 0x5f
        /*0062*/ 	.short	0x0101


	//----- nvinfo : EIATTR_VRC_CTA_INIT_COUNT
	.align		4
        /*0064*/ 	.byte	0x02, 0x4a
	.zero		1
	.zero		1


	//----- nvinfo : EIATTR_EXIT_INSTR_OFFSETS
	.align		4
        /*0068*/ 	.byte	0x04, 0x1c
        /*006a*/ 	.short	(.L_19 - .L_18)


	//   ....[0]....
.L_18:
        /*006c*/ 	.word	0x00000070


	//   ....[1]....
        /*0070*/ 	.word	0x00000bb0


	//----- nvinfo : EIATTR_CRS_STACK_SIZE
	.align		4
.L_19:
        /*0074*/ 	.byte	0x04, 0x1e
        /*0076*/ 	.short	(.L_21 - .L_20)
.L_20:
        /*0078*/ 	.word	0x00000000


	//----- nvinfo : EIATTR_CBANK_PARAM_SIZE
	.align		4
.L_21:
        /*007c*/ 	.byte	0x03, 0x19
        /*007e*/ 	.short	0x0020


	//----- nvinfo : EIATTR_PARAM_CBANK
	.align		4
        /*0080*/ 	.byte	0x04, 0x0a
        /*0082*/ 	.short	(.L_23 - .L_22)
	.align		4
.L_22:
        /*0084*/ 	.word	index@(.nv.constant0._Z14convolutionGPUPKfS0_Pfii)
        /*0088*/ 	.short	0x0380
        /*008a*/ 	.short	0x0020


	//----- nvinfo : EIATTR_SW_WAR
	.align		4
.L_23:
        /*008c*/ 	.byte	0x04, 0x36
        /*008e*/ 	.short	(.L_25 - .L_24)
.L_24:
        /*0090*/ 	.word	0x00000008
.L_25:


//--------------------- .nv.callgraph             --------------------------
	.section	.nv.callgraph,"",@"SHT_CUDA_CALLGRAPH"
	.align	4
	.sectionentsize	8
	.align		4
        /*0000*/ 	.word	0x00000000
	.align		4
        /*0004*/ 	.word	0xffffffff
	.align		4
        /*0008*/ 	.word	0x00000000
	.align		4
        /*000c*/ 	.word	0xfffffffe
	.align		4
        /*0010*/ 	.word	0x00000000
	.align		4
        /*0014*/ 	.word	0xfffffffd
	.align		4
        /*0018*/ 	.word	0x00000000
	.align		4
        /*001c*/ 	.word	0xfffffffc


//--------------------- .text._Z14convolutionGPUPKfS0_Pfii --------------------------
	.section	.text._Z14convolutionGPUPKfS0_Pfii,"ax",@progbits
	.align	128
        .global         _Z14convolutionGPUPKfS0_Pfii
        .type           _Z14convolutionGPUPKfS0_Pfii,@function
        .size           _Z14convolutionGPUPKfS0_Pfii,(.L_x_7 - _Z14convolutionGPUPKfS0_Pfii)
        .other          _Z14convolutionGPUPKfS0_Pfii,@"STO_CUDA_ENTRY STV_DEFAULT"
_Z14convolutionGPUPKfS0_Pfii:
.text._Z14convolutionGPUPKfS0_Pfii:
[----:B------:R-:W-:Y:S01]  /*0000*/  LDC R1, c[0x0][0x37c] ;  /* 0x0000df00ff017b82 */ /* 0x000fe20000000800 */
[----:B------:R-:W0:Y:S07]  /*0010*/  S2R R3, SR_TID.X ;  /* 0x0000000000037919 */ /* 0x000e2e0000002100 */
[----:B------:R-:W0:Y:S01]  /*0020*/  S2UR UR5, SR_CTAID.X ;  /* 0x00000000000579c3 */ /* 0x000e220000002500 */
[----:B------:R-:W1:Y:S07]  /*0030*/  LDCU UR4, c[0x0][0x398] ;  /* 0x00007300ff0477ac */ /* 0x000e6e0008000800 */
[----:B------:R-:W0:Y:S02]  /*0040*/  LDC R0, c[0x0][0x360] ;  /* 0x0000d800ff007b82 */ /* 0x000e240000000800 */
[----:B0-----:R-:W-:-:S05]  /*0050*/  IMAD R0, R0, UR5, R3 ;  /* 0x0000000500007c24 */ /* 0x001fca000f8e0203 */
[----:B-1----:R-:W-:-:S13]  /*0060*/  ISETP.GE.AND P0, PT, R0, UR4, PT ;  /* 0x0000000400007c0c */ /* 0x002fda000bf06270 */
[----:B------:R-:W-:Y:S05]  /*0070*/  @P0 EXIT ;  /* 0x000000000000094d */ /* 0x000fea0003800000 */
[----:B------:R-:W0:Y:S01]  /*0080*/  LDC R3, c[0x0][0x39c] ;  /* 0x0000e700ff037b82 */ /* 0x000e220000000800 */
[----:B------:R-:W1:Y:S01]  /*0090*/  LDCU.64 UR6, c[0x0][0x358] ;  /* 0x00006b00ff0677ac */ /* 0x000e620008000a00 */
[----:B------:R-:W-:Y:S01]  /*00a0*/  IMAD.MOV.U32 R2, RZ, RZ, RZ ;  /* 0x000000ffff027224 */ /* 0x000fe200078e00ff */
[C---:B0-----:R-:W-:Y:S02]  /*00b0*/  ISETP.GE.AND P0, PT, R3.reuse, -0x1, PT ;  /* 0xffffffff0300780c */ /* 0x041fe40003f06270 */
[----:B------:R-:W-:-:S11]  /*00c0*/  LEA.HI R3, R3, R3, RZ, 0x1 ;  /* 0x0000000303037211 */ /* 0x000fd600078f08ff */
[----:B-1----:R-:W-:Y:S05]  /*00d0*/  @!P0 BRA `(.L_x_0) ;  /* 0x0000000800a88947 */ /* 0x002fea0003800000 */
[----:B------:R-:W-:Y:S01]  /*00e0*/  SHF.R.S32.HI R3, RZ, 0x1, R3 ;  /* 0x00000001ff037819 */ /* 0x000fe20000011403 */
[----:B------:R-:W-:-:S03]  /*00f0*/  IMAD.MOV.U32 R2, RZ, RZ, RZ ;  /* 0x000000ffff027224 */ /* 0x000fc600078e00ff */
[----:B------:R-:W-:Y:S01]  /*0100*/  IABS R4, R3 ;  /* 0x0000000300047213 */ /* 0x000fe20000000000 */
[----:B------:R-:W-:-:S04]  /*0110*/  IMAD.MOV R12, RZ, RZ, -R3 ;  /* 0x000000ffff0c7224 */ /* 0x000fc800078e0a03 */
[----:B------:R-:W-:-:S05]  /*0120*/  IMAD.IADD R4, R3, 0x1, R4 ;  /* 0x0000000103047824 */ /* 0x000fca00078e0204 */
[C---:B------:R-:W-:Y:S02]  /*0130*/  ISETP.GE.U32.AND P0, PT, R4.reuse, 0x7, PT ;  /* 0x000000070400780c */ /* 0x040fe40003f06070 */
[----:B------:R-:W-:-:S04]  /*0140*/  IADD3 R5, PT, PT, R4, 0x1, RZ ;  /* 0x0000000104057810 */ /* 0x000fc80007ffe0ff */
[----:B------:R-:W-:-:S07]  /*0150*/  LOP3.LUT R6, R5, 0x7, RZ, 0xc0, !PT ;  /* 0x0000000705067812 */ /* 0x000fce00078ec0ff */
[----:B------:R-:W-:Y:S05]  /*0160*/  @!P0 BRA `(.L_x_1) ;  /* 0x0000000400408947 */ /* 0x000fea0003800000 */
[----:B------:R-:W0:Y:S01]  /*0170*/  LDC.64 R12, c[0x0][0x388] ;  /* 0x0000e200ff0c7b82 */ /* 0x000e220000000a00 */
[----:B------:R-:W-:Y:S01]  /*0180*/  LOP3.LUT R10, R5, 0xfffffff8, RZ, 0xc0, !PT ;  /* 0xfffffff8050a7812 */ /* 0x000fe200078ec0ff */
[----:B------:R-:W-:Y:S01]  /*0190*/  IMAD.MOV.U32 R2, RZ, RZ, RZ ;  /* 0x000000ffff027224 */ /* 0x000fe200078e00ff */
[----:B------:R-:W-:Y:S01]  /*01a0*/  IADD3 R9, PT, PT, -R3, 0x3, RZ ;  /* 0x0000000303097810 */ /* 0x000fe20007ffe1ff */
[----:B------:R-:W-:Y:S01]  /*01b0*/  IMAD.MOV.U32 R8, RZ, RZ, 0x3 ;  /* 0x00000003ff087424 */ /* 0x000fe200078e00ff */
[----:B------:R-:W-:Y:S01]  /*01c0*/  IADD3 R7, PT, PT, R0, -R3, RZ ;  /* 0x8000000300077210 */ /* 0x000fe20007ffe0ff */
[----:B------:R-:W1:Y:S01]  /*01d0*/  LDCU UR4, c[0x0][0x398] ;  /* 0x00007300ff0477ac */ /* 0x000e620008000800 */
[----:B------:R-:W-:-:S07]  /*01e0*/  IADD3 R10, PT, PT, -R10, RZ, RZ ;  /* 0x000000ff0a0a7210 */ /* 0x000fce0007ffe1ff */
.L_x_2:
[C---:B------:R-:W-:Y:S01]  /*01f0*/  VIADD R21, R7.reuse, 0x1 ;  /* 0x0000000107157836 */ /* 0x040fe20000000000 */
[----:B-1----:R-:W-:Y:S01]  /*0200*/  ISETP.GE.AND P3, PT, R7, UR4, PT ;  /* 0x0000000407007c0c */ /* 0x002fe2000bf66270 */
[----:B------:R-:W-:-:S03]  /*0210*/  VIADD R15, R8, 0xfffffffd ;  /* 0xfffffffd080f7836 */ /* 0x000fc60000000000 */
[----:B------:R-:W-:Y:S01]  /*0220*/  ISETP.LT.OR P3, PT, R7, RZ, P3 ;  /* 0x000000ff0700720c */ /* 0x000fe20001f61670 */
[----:B0-----:R-:W-:Y:S01]  /*0230*/  IMAD.WIDE R14, R15, 0x4, R12 ;  /* 0x000000040f0e7825 */ /* 0x001fe200078e020c */
[----:B------:R-:W-:-:S04]  /*0240*/  ISETP.GE.AND P4, PT, R21, UR4, PT ;  /* 0x0000000415007c0c */ /* 0x000fc8000bf86270 */
[----:B------:R-:W-:-:S07]  /*0250*/  ISETP.LT.OR P4, PT, R21, RZ, P4 ;  /* 0x000000ff1500720c */ /* 0x000fce0002781670 */
[----:B------:R-:W0:Y:S06]  /*0260*/  @!P3 LDC.64 R18, c[0x0][0x380] ;  /* 0x0000e000ff12bb82 */ /* 0x000e2c0000000a00 */
[----:B------:R-:W2:Y:S02]  /*0270*/  @!P4 LDG.E R24, desc[UR6][R14.64+0x4] ;  /* 0x000004060e18c981 */ /* 0x000ea4000c1e1900 */
[----:B------:R-:W1:Y:S01]  /*0280*/  @!P4 LDC.64 R16, c[0x0][0x380] ;  /* 0x0000e000ff10cb82 */ /* 0x000e620000000a00 */
[----:B0-----:R-:W-:-:S06]  /*0290*/  @!P3 IMAD.WIDE.U32 R18, R7, 0x4, R18 ;  /* 0x000000040712b825 */ /* 0x001fcc00078e0012 */
[----:B------:R-:W3:Y:S01]  /*02a0*/  @!P3 LDG.E R19, desc[UR6][R18.64] ;  /* 0x000000061213b981 */ /* 0x000ee2000c1e1900 */
[----:B-1----:R-:W-:-:S03]  /*02b0*/  @!P4 IMAD.WIDE.U32 R20, R21, 0x4, R16 ;  /* 0x000000041514c825 */ /* 0x002fc600078e0010 */
[----:B------:R-:W3:Y:S04]  /*02c0*/  @!P3 LDG.E R16, desc[UR6][R14.64] ;  /* 0x000000060e10b981 */ /* 0x000ee8000c1e1900 */
[----:B------:R-:W2:Y:S01]  /*02d0*/  @!P4 LDG.E R21, desc[UR6][R20.64] ;  /* 0x000000061415c981 */ /* 0x000ea2000c1e1900 */
[C---:B------:R-:W-:Y:S01]  /*02e0*/  IADD3 R25, PT, PT, R7.reuse, 0x2, RZ ;  /* 0x0000000207197810 */ /* 0x040fe20007ffe0ff */
[----:B------:R-:W-:-:S03]  /*02f0*/  VIADD R29, R7, 0x3 ;  /* 0x00000003071d7836 */ /* 0x000fc60000000000 */
[----:B------:R-:W-:Y:S02]  /*0300*/  ISETP.GE.AND P0, PT, R25, UR4, PT ;  /* 0x0000000419007c0c */ /* 0x000fe4000bf06270 */
[----:B------:R-:W-:Y:S02]  /*0310*/  ISETP.GE.AND P2, PT, R29, UR4, PT ;  /* 0x000000041d007c0c */ /* 0x000fe4000bf46270 */
[----:B------:R-:W-:Y:S02]  /*0320*/  ISETP.LT.OR P0, PT, R25, RZ, P0 ;  /* 0x000000ff1900720c */ /* 0x000fe40000701670 */
[----:B------:R-:W-:Y:S01]  /*0330*/  ISETP.LT.OR P2, PT, R29, RZ, P2 ;  /* 0x000000ff1d00720c */ /* 0x000fe20001741670 */
[C---:B------:R-:W-:Y:S01]  /*0340*/  VIADD R17, R7.reuse, 0x4 ;  /* 0x0000000407117836 */ /* 0x040fe20000000000 */
[----:B------:R-:W-:-:S04]  /*0350*/  IADD3 R11, PT, PT, R7, 0x5, RZ ;  /* 0x00000005070b7810 */ /* 0x000fc80007ffe0ff */
[----:B------:R-:W-:-:S05]  /*0360*/  ISETP.GE.AND P1, PT, R17, UR4, PT ;  /* 0x0000000411007c0c */ /* 0x000fca000bf26270 */
[----:B------:R-:W0:Y:S01]  /*0370*/  @!P0 LDC.64 R22, c[0x0][0x380] ;  /* 0x0000e000ff168b82 */ /* 0x000e220000000a00 */
[----:B------:R-:W-:Y:S02]  /*0380*/  ISETP.GE.AND P5, PT, R11, UR4, PT ;  /* 0x000000040b007c0c */ /* 0x000fe4000bfa6270 */
[----:B------:R-:W-:Y:S01]  /*0390*/  ISETP.LT.OR P1, PT, R17, RZ, P1 ;  /* 0x000000ff1100720c */ /* 0x000fe20000f21670 */
[----:B------:R-:W-:Y:S02]  /*03a0*/  VIADD R27, R7, 0x6 ;  /* 0x00000006071b7836 */ /* 0x000fe40000000000 */
[----:B0-----:R-:W-:-:S04]  /*03b0*/  @!P0 IMAD.WIDE.U32 R22, R25, 0x4, R22 ;  /* 0x0000000419168825 */ /* 0x001fc800078e0016 */
[----:B---3--:R-:W-:Y:S02]  /*03c0*/  @!P3 FFMA R2, R19, R16, R2 ;  /* 0x000000101302b223 */ /* 0x008fe40000000002 */
[----:B------:R-:W0:Y:S01]  /*03d0*/  @!P2 LDC.64 R18, c[0x0][0x380] ;  /* 0x0000e000ff12ab82 */ /* 0x000e220000000a00 */
[----:B------:R-:W-:Y:S01]  /*03e0*/  ISETP.LT.OR P3, PT, R11, RZ, P5 ;  /* 0x000000ff0b00720c */ /* 0x000fe20002f61670 */
[----:B--2---:R-:W-:-:S06]  /*03f0*/  @!P4 FFMA R2, R21, R24, R2 ;  /* 0x000000181502c223 */ /* 0x004fcc0000000002 */
[----:B------:R-:W1:Y:S01]  /*0400*/  @!P1 LDC.64 R20, c[0x0][0x380] ;  /* 0x0000e000ff149b82 */ /* 0x000e620000000a00 */
[----:B------:R-:W-:-:S05]  /*0410*/  ISETP.GE.AND P4, PT, R27, UR4, PT ;  /* 0x000000041b007c0c */ /* 0x000fca000bf86270 */
[----:B------:R-:W2:Y:S02]  /*0420*/  @!P3 LDG.E R26, desc[UR6][R14.64+0x14] ;  /* 0x000014060e1ab981 */ /* 0x000ea4000c1e1900 */
[----:B------:R-:W3:Y:S01]  /*0430*/  @!P3 LDC.64 R24, c[0x0][0x380] ;  /* 0x0000e000ff18bb82 */ /* 0x000ee20000000a00 */
[----:B------:R-:W-:Y:S01]  /*0440*/  ISETP.LT.OR P4, PT, R27, RZ, P4 ;  /* 0x000000ff1b00720c */ /* 0x000fe20002781670 */
[----:B0-----:R-:W-:-:S04]  /*0450*/  @!P2 IMAD.WIDE.U32 R18, R29, 0x4, R18 ;  /* 0x000000041d12a825 */ /* 0x001fc800078e0012 */
[----:B------:R-:W-:Y:S02]  /*0460*/  VIADD R29, R7, 0x7 ;  /* 0x00000007071d7836 */ /* 0x000fe40000000000 */
[----:B------:R-:W4:Y:S03]  /*0470*/  @!P2 LDG.E R19, desc[UR6][R18.64] ;  /* 0x000000061213a981 */ /* 0x000f26000c1e1900 */
[----:B------:R-:W-:-:S04]  /*0480*/  ISETP.GE.AND P5, PT, R29, UR4, PT ;  /* 0x000000041d007c0c */ /* 0x000fc8000bfa6270 */
[----:B------:R-:W-:Y:S01]  /*0490*/  ISETP.LT.OR P5, PT, R29, RZ, P5 ;  /* 0x000000ff1d00720c */ /* 0x000fe20002fa1670 */
[----:B-1----:R-:W-:Y:S02]  /*04a0*/  @!P1 IMAD.WIDE.U32 R20, R17, 0x4, R20 ;  /* 0x0000000411149825 */ /* 0x002fe400078e0014 */
[----:B------:R-:W0:Y:S01]  /*04b0*/  @!P4 LDC.64 R16, c[0x0][0x380] ;  /* 0x0000e000ff10cb82 */ /* 0x000e220000000a00 */
[----:B------:R-:W5:Y:S01]  /*04c0*/  @!P0 LDG.E R18, desc[UR6][R14.64+0x8] ;  /* 0x000008060e128981 */ /* 0x000f62000c1e1900 */
[----:B---3--:R-:W-:-:S03]  /*04d0*/  @!P3 IMAD.WIDE.U32 R24, R11, 0x4, R24 ;  /* 0x000000040b18b825 */ /* 0x008fc600078e0018 */
[----:B------:R-:W5:Y:S04]  /*04e0*/  @!P0 LDG.E R11, desc[UR6][R22.64] ;  /* 0x00000006160b8981 */ /* 0x000f68000c1e1900 */
[----:B------:R-:W2:Y:S04]  /*04f0*/  @!P3 LDG.E R25, desc[UR6][R24.64] ;  /* 0x000000061819b981 */ /* 0x000ea8000c1e1900 */
[----:B------:R-:W3:Y:S04]  /*0500*/  @!P5 LDG.E R28, desc[UR6][R14.64+0x1c] ;  /* 0x00001c060e1cd981 */ /* 0x000ee8000c1e1900 */
[----:B------:R1:W2:Y:S04]  /*0510*/  @!P1 LDG.E R23, desc[UR6][R20.64] ;  /* 0x0000000614179981 */ /* 0x0002a8000c1e1900 */
[----:B------:R-:W4:Y:S04]  /*0520*/  @!P2 LDG.E R22, desc[UR6][R14.64+0xc] ;  /* 0x00000c060e16a981 */ /* 0x000f28000c1e1900 */
[----:B------:R-:W2:Y:S01]  /*0530*/  @!P1 LDG.E R24, desc[UR6][R14.64+0x10] ;  /* 0x000010060e189981 */ /* 0x000ea2000c1e1900 */
[----:B-1----:R-:W1:Y:S01]  /*0540*/  @!P5 LDC.64 R20, c[0x0][0x380] ;  /* 0x0000e000ff14db82 */ /* 0x002e620000000a00 */
[----:B0-----:R-:W-:-:S02]  /*0550*/  @!P4 IMAD.WIDE.U32 R16, R27, 0x4, R16 ;  /* 0x000000041b10c825 */ /* 0x001fc400078e0010 */
[----:B------:R-:W3:Y:S04]  /*0560*/  @!P4 LDG.E R27, desc[UR6][R14.64+0x18] ;  /* 0x000018060e1bc981 */ /* 0x000ee8000c1e1900 */
[----:B------:R-:W3:Y:S01]  /*0570*/  @!P4 LDG.E R17, desc[UR6][R16.64] ;  /* 0x000000061011c981 */ /* 0x000ee2000c1e1900 */
[----:B-1----:R-:W-:-:S06]  /*0580*/  @!P5 IMAD.WIDE.U32 R20, R29, 0x4, R20 ;  /* 0x000000041d14d825 */ /* 0x002fcc00078e0014 */
[----:B------:R-:W3:Y:S01]  /*0590*/  @!P5 LDG.E R21, desc[UR6][R20.64] ;  /* 0x000000061415d981 */ /* 0x000ee2000c1e1900 */
[----:B------:R-:W-:Y:S01]  /*05a0*/  IADD3 R10, PT, PT, R10, 0x8, RZ ;  /* 0x000000080a0a7810 */ /* 0x000fe20007ffe0ff */
[----:B------:R-:W-:Y:S01]  /*05b0*/  VIADD R9, R9, 0x8 ;  /* 0x0000000809097836 */ /* 0x000fe20000000000 */
[----:B------:R-:W-:Y:S01]  /*05c0*/  IADD3 R7, PT, PT, R7, 0x8, RZ ;  /* 0x0000000807077810 */ /* 0x000fe20007ffe0ff */
[----:B------:R-:W-:Y:S02]  /*05d0*/  VIADD R8, R8, 0x8 ;  /* 0x0000000808087836 */ /* 0x000fe40000000000 */
[----:B-----5:R-:W-:Y:S01]  /*05e0*/  @!P0 FFMA R2, R11, R18, R2 ;  /* 0x000000120b028223 */ /* 0x020fe20000000002 */
[----:B------:R-:W-:-:S03]  /*05f0*/  ISETP.NE.AND P0, PT, R10, RZ, PT ;  /* 0x000000ff0a00720c */ /* 0x000fc60003f05270 */
[----:B----4-:R-:W-:-:S04]  /*0600*/  @!P2 FFMA R2, R19, R22, R2 ;  /* 0x000000161302a223 */ /* 0x010fc80000000002 */
[----:B--2---:R-:W-:-:S04]  /*0610*/  @!P1 FFMA R2, R23, R24, R2 ;  /* 0x0000001817029223 */ /* 0x004fc80000000002 */
[----:B------:R-:W-:-:S04]  /*0620*/  @!P3 FFMA R2, R25, R26, R2 ;  /* 0x0000001a1902b223 */ /* 0x000fc80000000002 */
[----:B---3--:R-:W-:-:S04]  /*0630*/  @!P4 FFMA R2, R17, R27, R2 ;  /* 0x0000001b1102c223 */ /* 0x008fc80000000002 */
[----:B------:R-:W-:Y:S01]  /*0640*/  @!P5 FFMA R2, R21, R28, R2 ;  /* 0x0000001c1502d223 */ /* 0x000fe20000000002 */
[----:B------:R-:W-:Y:S06]  /*0650*/  @P0 BRA `(.L_x_2) ;  /* 0xfffffff800e40947 */ /* 0x000fec000383ffff */
[----:B------:R-:W-:-:S07]  /*0660*/  VIADD R12, R9, 0xfffffffd ;  /* 0xfffffffd090c7836 */ /* 0x000fce0000000000 */
.L_x_1:
[----:B------:R-:W-:-:S13]  /*0670*/  ISETP.NE.AND P0, PT, R6, RZ, PT ;  /* 0x000000ff0600720c */ /* 0x000fda0003f05270 */
[----:B------:R-:W-:Y:S05]  /*0680*/  @!P0 BRA `(.L_x_0) ;  /* 0x00000004003c8947 */ /* 0x000fea0003800000 */
[----:B------:R-:W-:Y:S02]  /*0690*/  ISETP.GE.U32.AND P0, PT, R6, 0x4, PT ;  /* 0x000000040600780c */ /* 0x000fe40003f06070 */
[----:B------:R-:W-:-:S11]  /*06a0*/  LOP3.LUT P3, R5, R5, 0x3, RZ, 0xc0, !PT ;  /* 0x0000000305057812 */ /* 0x000fd6000786c0ff */
[----:B------:R-:W-:Y:S05]  /*06b0*/  @!P0 BRA `(.L_x_3) ;  /* 0x0000000000908947 */ /* 0x000fea0003800000 */
[--C-:B------:R-:W-:Y:S01]  /*06c0*/  IMAD.IADD R21, R0, 0x1, R12.reuse ;  /* 0x0000000100157824 */ /* 0x100fe200078e020c */
[----:B------:R-:W0:Y:S01]  /*06d0*/  LDC.64 R6, c[0x0][0x388] ;  /* 0x0000e200ff067b82 */ /* 0x000e220000000a00 */
[----:B------:R-:W-:Y:S02]  /*06e0*/  IMAD.IADD R19, R3, 0x1, R12 ;  /* 0x0000000103137824 */ /* 0x000fe400078e020c */
[C---:B------:R-:W-:Y:S01]  /*06f0*/  VIADD R25, R21.reuse, 0x2 ;  /* 0x0000000215197836 */ /* 0x040fe20000000000 */
[C---:B------:R-:W-:Y:S02]  /*0700*/  ISETP.GE.AND P0, PT, R21.reuse, UR4, PT ;  /* 0x0000000415007c0c */ /* 0x040fe4000bf06270 */
[C---:B------:R-:W-:Y:S02]  /*0710*/  IADD3 R23, PT, PT, R21.reuse, 0x1, RZ ;  /* 0x0000000115177810 */ /* 0x040fe40007ffe0ff */
[----:B------:R-:W-:Y:S02]  /*0720*/  ISETP.LT.OR P0, PT, R21, RZ, P0 ;  /* 0x000000ff1500720c */ /* 0x000fe40000701670 */
[----:B------:R-:W-:-:S02]  /*0730*/  ISETP.GE.AND P1, PT, R23, UR4, PT ;  /* 0x0000000417007c0c */ /* 0x000fc4000bf26270 */
[----:B------:R-:W-:Y:S02]  /*0740*/  IADD3 R13, PT, PT, R21, 0x3, RZ ;  /* 0x00000003150d7810 */ /* 0x000fe40007ffe0ff */
[----:B------:R-:W-:Y:S02]  /*0750*/  ISETP.GE.AND P2, PT, R25, UR4, PT ;  /* 0x0000000419007c0c */ /* 0x000fe4000bf46270 */
[----:B------:R-:W-:Y:S02]  /*0760*/  ISETP.LT.OR P1, PT, R23, RZ, P1 ;  /* 0x000000ff1700720c */ /* 0x000fe40000f21670 */
[----:B------:R-:W-:Y:S02]  /*0770*/  ISETP.LT.OR P2, PT, R25, RZ, P2 ;  /* 0x000000ff1900720c */ /* 0x000fe40001741670 */
[C---:B------:R-:W-:Y:S01]  /*0780*/  ISETP.GE.AND P4, PT, R13.reuse, UR4, PT ;  /* 0x000000040d007c0c */ /* 0x040fe2000bf86270 */
[----:B------:R-:W1:Y:S03]  /*0790*/  @!P0 LDC.64 R16, c[0x0][0x380] ;  /* 0x0000e000ff108b82 */ /* 0x000e660000000a00 */
[----:B------:R-:W-:Y:S01]  /*07a0*/  ISETP.LT.OR P4, PT, R13, RZ, P4 ;  /* 0x000000ff0d00720c */ /* 0x000fe20002781670 */
[----:B0-----:R-:W-:-:S04]  /*07b0*/  IMAD.WIDE R6, R19, 0x4, R6 ;  /* 0x0000000413067825 */ /* 0x001fc800078e0206 */
[----:B------:R-:W0:Y:S01]  /*07c0*/  @!P1 LDC.64 R14, c[0x0][0x380] ;  /* 0x0000e000ff0e9b82 */ /* 0x000e220000000a00 */
[----:B------:R-:W2:Y:S04]  /*07d0*/  @!P0 LDG.E R18, desc[UR6][R6.64] ;  /* 0x0000000606128981 */ /* 0x000ea8000c1e1900 */
[----:B------:R-:W3:Y:S03]  /*07e0*/  @!P1 LDG.E R19, desc[UR6][R6.64+0x4] ;  /* 0x0000040606139981 */ /* 0x000ee6000c1e1900 */
[----:B------:R-:W4:Y:S01]  /*07f0*/  @!P2 LDC.64 R10, c[0x0][0x380] ;  /* 0x0000e000ff0aab82 */ /* 0x000f220000000a00 */
[----:B------:R-:W5:Y:S07]  /*0800*/  @!P4 LDG.E R20, desc[UR6][R6.64+0xc] ;  /* 0x00000c060614c981 */ /* 0x000f6e000c1e1900 */
[----:B------:R-:W4:Y:S01]  /*0810*/  @!P4 LDC.64 R8, c[0x0][0x380] ;  /* 0x0000e000ff08cb82 */ /* 0x000f220000000a00 */
[----:B-1----:R-:W-:-:S06]  /*0820*/  @!P0 IMAD.WIDE.U32 R16, R21, 0x4, R16 ;  /* 0x0000000415108825 */ /* 0x002fcc00078e0010 */
[----:B------:R-:W2:Y:S01]  /*0830*/  @!P0 LDG.E R17, desc[UR6][R16.64] ;  /* 0x0000000610118981 */ /* 0x000ea2000c1e1900 */
[----:B0-----:R-:W-:-:S06]  /*0840*/  @!P1 IMAD.WIDE.U32 R14, R23, 0x4, R14 ;  /* 0x00000004170e9825 */ /* 0x001fcc00078e000e */
[----:B------:R-:W3:Y:S01]  /*0850*/  @!P1 LDG.E R15, desc[UR6][R14.64] ;  /* 0x000000060e0f9981 */ /* 0x000ee2000c1e1900 */
[----:B----4-:R-:W-:-:S06]  /*0860*/  @!P2 IMAD.WIDE.U32 R10, R25, 0x4, R10 ;  /* 0x00000004190aa825 */ /* 0x010fcc00078e000a */
[----:B------:R-:W4:Y:S01]  /*0870*/  @!P2 LDG.E R11, desc[UR6][R10.64] ;  /* 0x000000060a0ba981 */ /* 0x000f22000c1e1900 */
[----:B------:R-:W-:-:S03]  /*0880*/  @!P4 IMAD.WIDE.U32 R8, R13, 0x4, R8 ;  /* 0x000000040d08c825 */ /* 0x000fc600078e0008 */
[----:B------:R-:W4:Y:S04]  /*0890*/  @!P2 LDG.E R13, desc[UR6][R6.64+0x8] ;  /* 0x00000806060da981 */ /* 0x000f28000c1e1900 */
[----:B------:R-:W5:Y:S01]  /*08a0*/  @!P4 LDG.E R9, desc[UR6][R8.64] ;  /* 0x000000060809c981 */ /* 0x000f62000c1e1900 */
[----:B------:R-:W-:Y:S01]  /*08b0*/  IADD3 R12, PT, PT, R12, 0x4, RZ ;  /* 0x000000040c0c7810 */ /* 0x000fe20007ffe0ff */
[----:B--2---:R-:W-:-:S04]  /*08c0*/  @!P0 FFMA R2, R17, R18, R2 ;  /* 0x0000001211028223 */ /* 0x004fc80000000002 */
[----:B---3--:R-:W-:-:S04]  /*08d0*/  @!P1 FFMA R2, R15, R19, R2 ;  /* 0x000000130f029223 */ /* 0x008fc80000000002 */
[----:B----4-:R-:W-:-:S04]  /*08e0*/  @!P2 FFMA R2, R11, R13, R2 ;  /* 0x0000000d0b02a223 */ /* 0x010fc80000000002 */
[----:B-----5:R-:W-:-:S07]  /*08f0*/  @!P4 FFMA R2, R9, R20, R2 ;  /* 0x000000140902c223 */ /* 0x020fce0000000002 */
.L_x_3:
[----:B------:R-:W-:Y:S05]  /*0900*/  @!P3 BRA `(.L_x_0) ;  /* 0x00000000009cb947 */ /* 0x000fea0003800000 */
[----:B------:R-:W-:Y:S02]  /*0910*/  ISETP.NE.AND P0, PT, R5, 0x1, PT ;  /* 0x000000010500780c */ /* 0x000fe40003f05270 */
[----:B------:R-:W-:-:S04]  /*0920*/  LOP3.LUT R4, R4, 0x1, RZ, 0xc0, !PT ;  /* 0x0000000104047812 */ /* 0x000fc800078ec0ff */
[----:B------:R-:W-:-:S07]  /*0930*/  ISETP.NE.U32.AND P2, PT, R4, 0x1, PT ;  /* 0x000000010400780c */ /* 0x000fce0003f45070 */
[----:B------:R-:W-:Y:S06]  /*0940*/  @!P0 BRA `(.L_x_4) ;  /* 0x0000000000508947 */ /* 0x000fec0003800000 */
[--C-:B------:R-:W-:Y:S01]  /*0950*/  IMAD.IADD R13, R0, 0x1, R12.reuse ;  /* 0x00000001000d7824 */ /* 0x100fe200078e020c */
[----:B------:R-:W0:Y:S01]  /*0960*/  LDC.64 R4, c[0x0][0x388] ;  /* 0x0000e200ff047b82 */ /* 0x000e220000000a00 */
[----:B------:R-:W-:-:S03]  /*0970*/  IMAD.IADD R9, R3, 0x1, R12 ;  /* 0x0000000103097824 */ /* 0x000fc600078e020c */
[C---:B------:R-:W-:Y:S02]  /*0980*/  ISETP.GE.AND P0, PT, R13.reuse, UR4, PT ;  /* 0x000000040d007c0c */ /* 0x040fe4000bf06270 */
[C---:B------:R-:W-:Y:S02]  /*0990*/  IADD3 R15, PT, PT, R13.reuse, 0x1, RZ ;  /* 0x000000010d0f7810 */ /* 0x040fe40007ffe0ff */
[----:B------:R-:W-:Y:S02]  /*09a0*/  ISETP.LT.OR P0, PT, R13, RZ, P0 ;  /* 0x000000ff0d00720c */ /* 0x000fe40000701670 */
[----:B------:R-:W-:-:S04]  /*09b0*/  ISETP.GE.AND P1, PT, R15, UR4, PT ;  /* 0x000000040f007c0c */ /* 0x000fc8000bf26270 */
[----:B------:R-:W-:-:S07]  /*09c0*/  ISETP.LT.OR P1, PT, R15, RZ, P1 ;  /* 0x000000ff0f00720c */ /* 0x000fce0000f21670 */
[----:B------:R-:W1:Y:S01]  /*09d0*/  @!P0 LDC.64 R6, c[0x0][0x380] ;  /* 0x0000e000ff068b82 */ /* 0x000e620000000a00 */
[----:B0-----:R-:W-:-:S07]  /*09e0*/  IMAD.WIDE R8, R9, 0x4, R4 ;  /* 0x0000000409087825 */ /* 0x001fce00078e0204 */
[----:B------:R-:W0:Y:S01]  /*09f0*/  @!P1 LDC.64 R10, c[0x0][0x380] ;  /* 0x0000e000ff0a9b82 */ /* 0x000e220000000a00 */
[----:B-1----:R-:W-:Y:S02]  /*0a00*/  @!P0 IMAD.WIDE.U32 R4, R13, 0x4, R6 ;  /* 0x000000040d048825 */ /* 0x002fe400078e0006 */
[----:B------:R-:W2:Y:S04]  /*0a10*/  @!P0 LDG.E R13, desc[UR6][R8.64] ;  /* 0x00000006080d8981 */ /* 0x000ea8000c1e1900 */
[----:B------:R-:W2:Y:S01]  /*0a20*/  @!P0 LDG.E R5, desc[UR6][R4.64] ;  /* 0x0000000604058981 */ /* 0x000ea2000c1e1900 */
[----:B0-----:R-:W-:-:S03]  /*0a30*/  @!P1 IMAD.WIDE.U32 R6, R15, 0x4, R10 ;  /* 0x000000040f069825 */ /* 0x001fc600078e000a */
[----:B------:R-:W3:Y:S04]  /*0a40*/  @!P1 LDG.E R10, desc[UR6][R8.64+0x4] ;  /* 0x00000406080a9981 */ /* 0x000ee8000c1e1900 */
[----:B------:R-:W3:Y:S01]  /*0a50*/  @!P1 LDG.E R7, desc[UR6][R6.64] ;  /* 0x0000000606079981 */ /* 0x000ee2000c1e1900 */
[----:B------:R-:W-:Y:S01]  /*0a60*/  IADD3 R12, PT, PT, R12, 0x2, RZ ;  /* 0x000000020c0c7810 */ /* 0x000fe20007ffe0ff */
[----:B--2---:R-:W-:-:S04]  /*0a70*/  @!P0 FFMA R2, R5, R13, R2 ;  /* 0x0000000d05028223 */ /* 0x004fc80000000002 */
[----:B---3--:R-:W-:-:S07]  /*0a80*/  @!P1 FFMA R2, R7, R10, R2 ;  /* 0x0000000a07029223 */ /* 0x008fce0000000002 */
.L_x_4:
[----:B------:R-:W-:Y:S05]  /*0a90*/  @!P2 BRA `(.L_x_0) ;  /* 0x000000000038a947 */ /* 0x000fea0003800000 */
[----:B------:R-:W-:Y:S01]  /*0aa0*/  IMAD.IADD R9, R0, 0x1, R12 ;  /* 0x0000000100097824 */ /* 0x000fe200078e020c */
[----:B------:R-:W-:Y:S04]  /*0ab0*/  BSSY.RECONVERGENT B0, `(.L_x_0) ;  /* 0x000000c000007945 */ /* 0x000fe80003800200 */
[----:B------:R-:W-:-:S04]  /*0ac0*/  ISETP.GE.AND P0, PT, R9, UR4, PT ;  /* 0x0000000409007c0c */ /* 0x000fc8000bf06270 */
[----:B------:R-:W-:-:S13]  /*0ad0*/  ISETP.LT.OR P0, PT, R9, RZ, P0 ;  /* 0x000000ff0900720c */ /* 0x000fda0000701670 */
[----:B------:R-:W-:Y:S05]  /*0ae0*/  @P0 BRA `(.L_x_5) ;  /* 0x0000000000200947 */ /* 0x000fea0003800000 */
[----:B------:R-:W0:Y:S01]  /*0af0*/  LDC.64 R4, c[0x0][0x380] ;  /* 0x0000e000ff047b82 */ /* 0x000e220000000a00 */
[----:B------:R-:W-:-:S07]  /*0b00*/  IADD3 R3, PT, PT, R3, R12, RZ ;  /* 0x0000000c03037210 */ /* 0x000fce0007ffe0ff */
[----:B------:R-:W1:Y:S01]  /*0b10*/  LDC.64 R6, c[0x0][0x388] ;  /* 0x0000e200ff067b82 */ /* 0x000e620000000a00 */
[----:B0-----:R-:W-:-:S06]  /*0b20*/  IMAD.WIDE.U32 R4, R9, 0x4, R4 ;  /* 0x0000000409047825 */ /* 0x001fcc00078e0004 */
[----:B------:R-:W2:Y:S01]  /*0b30*/  LDG.E R5, desc[UR6][R4.64] ;  /* 0x0000000604057981 */ /* 0x000ea2000c1e1900 */
[----:B-1----:R-:W-:-:S06]  /*0b40*/  IMAD.WIDE R6, R3, 0x4, R6 ;  /* 0x0000000403067825 */ /* 0x002fcc00078e0206 */
[----:B------:R-:W2:Y:S02]  /*0b50*/  LDG.E R6, desc[UR6][R6.64] ;  /* 0x0000000606067981 */ /* 0x000ea4000c1e1900 */
[----:B--2---:R-:W-:-:S07]  /*0b60*/  FFMA R2, R5, R6, R2 ;  /* 0x0000000605027223 */ /* 0x004fce0000000002 */
.L_x_5:
[----:B------:R-:W-:Y:S05]  /*0b70*/  BSYNC.RECONVERGENT B0 ;  /* 0x0000000000007941 */ /* 0x000fea0003800200 */
.L_x_0:
[----:B------:R-:W0:Y:S02]  /*0b80*/  LDC.64 R4, c[0x0][0x390] ;  /* 0x0000e400ff047b82 */ /* 0x000e240000000a00 */
[----:B0-----:R-:W-:-:S05]  /*0b90*/  IMAD.WIDE R4, R0, 0x4, R4 ;  /* 0x0000000400047825 */ /* 0x001fca00078e0204 */
[----:B------:R-:W-:Y:S01]  /*0ba0*/  STG.E desc[UR6][R4.64], R2 ;  /* 0x0000000204007986 */ /* 0x000fe2000c101906 */
[----:B------:R-:W-:Y:S05]  /*0bb0*/  EXIT ;  /* 0x000000000000794d */ /* 0x000fea0003800000 */
.L_x_6:
[----:B------:R-:W-:-:S00]  /*0bc0*/  BRA `(.L_x_6) ;  /* 0xfffffffc00fc7947 */ /* 0x000fc0000383ffff */
[----:B------:R-:W-:-:S00]  /*0bd0*/  NOP ;  /* 0x0000000000007918 */ /* 0x000fc00000000000 */
        /* <DEDUP_REMOVED lines=10> */
.L_x_7:


//--------------------- .nv.shared.reserved.0     --------------------------
	.section	.nv.shared.reserved.0,"aw",@nobits
	.weak		__nv_reservedSMEM_offset_0_alias
	.size		__nv_reservedSMEM_offset_0_alias, 0, 64
	.other		__nv_reservedSMEM_offset_0_alias,@"STO_CUDA_RESERVED_SHARED STV_DEFAULT"
__nv_reservedSMEM_offset_0_alias:
	.zero		0
	.zero		64


//--------------------- .nv.constant0._Z14convolutionGPUPKfS0_Pfii --------------------------
	.section	.nv.constant0._Z14convolutionGPUPKfS0_Pfii,"a",@progbits
	.sectionflags	@""
	.align	4
.nv.constant0._Z14convolutionGPUPKfS0_Pfii:
	.zero		928


//--------------------- SYMBOLS --------------------------

	.type		.nv.reservedSmem.offset0,@object
	.size		.nv.reservedSmem.offset0,0x4
